	.headerflags	@"EF_CUDA_TEXMODE_UNIFIED EF_CUDA_64BIT_ADDRESS EF_CUDA_ACCELERATORS EF_CUDA_SM90 EF_CUDA_VIRTUAL_SM(EF_CUDA_SM90)"
	.elftype	@"ET_EXEC"


//--------------------- .nv.info                  --------------------------
	.section	.nv.info,"",@"SHT_CUDA_INFO"
	.align	4


	//----- nvinfo : EIATTR_REGCOUNT
	.align		4
        /*0000*/ 	.byte	0x04, 0x2f
        /*0002*/ 	.short	(.L_1 - .L_0)
	.align		4
.L_0:
        /*0004*/ 	.word	index@(triton_poi_fused_clone_17)
        /*0008*/ 	.word	0x0000001c


	//----- nvinfo : EIATTR_MIN_STACK_SIZE
	.align		4
.L_1:
        /*000c*/ 	.byte	0x04, 0x12
        /*000e*/ 	.short	(.L_3 - .L_2)
	.align		4
.L_2:
        /*0010*/ 	.word	index@(triton_poi_fused_clone_17)
        /*0014*/ 	.word	0x00000000


	//----- nvinfo : EIATTR_FRAME_SIZE
	.align		4
.L_3:
        /*0018*/ 	.byte	0x04, 0x11
        /*001a*/ 	.short	(.L_5 - .L_4)
	.align		4
.L_4:
        /*001c*/ 	.word	index@(triton_poi_fused_clone_17)
        /*0020*/ 	.word	0x00000000


	//----- nvinfo : EIATTR_MIN_STACK_SIZE
	.align		4
.L_5:
        /*0024*/ 	.byte	0x04, 0x12
        /*0026*/ 	.short	(.L_7 - .L_6)
	.align		4
.L_6:
        /*0028*/ 	.word	index@(triton_poi_fused_clone_17)
        /*002c*/ 	.word	0x00000000
.L_7:


//--------------------- .nv.info.triton_poi_fused_clone_17 --------------------------
	.section	.nv.info.triton_poi_fused_clone_17,"",@"SHT_CUDA_INFO"
	.sectionflags	@""
	.align	4


	//----- nvinfo : EIATTR_CUDA_API_VERSION
	.align		4
        /*0000*/ 	.byte	0x04, 0x37
        /*0002*/ 	.short	(.L_9 - .L_8)
.L_8:
        /*0004*/ 	.word	0x0000007c


	//----- nvinfo : EIATTR_KPARAM_INFO
	.align		4
.L_9:
        /*0008*/ 	.byte	0x04, 0x17
        /*000a*/ 	.short	(.L_11 - .L_10)
.L_10:
        /*000c*/ 	.word	0x00000000
        /*0010*/ 	.short	0x0003
        /*0012*/ 	.short	0x0014
        /*0014*/ 	.byte	0x00, 0xf0, 0x11, 0x00


	//----- nvinfo : EIATTR_KPARAM_INFO
	.align		4
.L_11:
        /*0018*/ 	.byte	0x04, 0x17
        /*001a*/ 	.short	(.L_13 - .L_12)
.L_12:
        /*001c*/ 	.word	0x00000000
        /*0020*/ 	.short	0x0002
        /*0022*/ 	.short	0x0010
        /*0024*/ 	.byte	0x00, 0xf0, 0x11, 0x00


	//----- nvinfo : EIATTR_KPARAM_INFO
	.align		4
.L_13:
        /*0028*/ 	.byte	0x04, 0x17
        /*002a*/ 	.short	(.L_15 - .L_14)
.L_14:
        /*002c*/ 	.word	0x00000000
        /*0030*/ 	.short	0x0001
        /*0032*/ 	.short	0x0008
        /*0034*/ 	.byte	0x00, 0xf4, 0x21, 0x00


	//----- nvinfo : EIATTR_KPARAM_INFO
	.align		4
.L_15:
        /*0038*/ 	.byte	0x04, 0x17
        /*003a*/ 	.short	(.L_17 - .L_16)
.L_16:
        /*003c*/ 	.word	0x00000000
        /*0040*/ 	.short	0x0000
        /*0042*/ 	.short	0x0000
        /*0044*/ 	.byte	0x00, 0xf4, 0x21, 0x00


	//----- nvinfo : EIATTR_SPARSE_MMA_MASK
	.align		4
.L_17:
        /*0048*/ 	.byte	0x03, 0x50
        /*004a*/ 	.short	0x0000


	//----- nvinfo : EIATTR_MAXREG_COUNT
	.align		4
        /*004c*/ 	.byte	0x03, 0x1b
        /*004e*/ 	.short	0x00ff


	//----- nvinfo : EIATTR_EXIT_INSTR_OFFSETS
	.align		4
        /*0050*/ 	.byte	0x04, 0x1c
        /*0052*/ 	.short	(.L_19 - .L_18)


	//   ....[0]....
.L_18:
        /*0054*/ 	.word	0x00000700


	//   ....[1]....
        /*0058*/ 	.word	0x00000750


	//----- nvinfo : EIATTR_REQNTID
	.align		4
.L_19:
        /*005c*/ 	.byte	0x04, 0x10
        /*005e*/ 	.short	(.L_21 - .L_20)
.L_20:
        /*0060*/ 	.word	0x00000080
        /*0064*/ 	.word	0x00000001
        /*0068*/ 	.word	0x00000001


	//----- nvinfo : EIATTR_CBANK_PARAM_SIZE
	.align		4
.L_21:
        /*006c*/ 	.byte	0x03, 0x19
        /*006e*/ 	.short	0x0018


	//----- nvinfo : EIATTR_PARAM_CBANK
	.align		4
        /*0070*/ 	.byte	0x04, 0x0a
        /*0072*/ 	.short	(.L_23 - .L_22)
	.align		4
.L_22:
        /*0074*/ 	.word	index@(.nv.constant0.triton_poi_fused_clone_17)
        /*0078*/ 	.short	0x0210
        /*007a*/ 	.short	0x0018


	//----- nvinfo : EIATTR_SW_WAR
	.align		4
.L_23:
        /*007c*/ 	.byte	0x04, 0x36
        /*007e*/ 	.short	(.L_25 - .L_24)
.L_24:
        /*0080*/ 	.word	0x00000008
.L_25:


//--------------------- .nv.callgraph             --------------------------
	.section	.nv.callgraph,"",@"SHT_CUDA_CALLGRAPH"
	.align	4
	.sectionentsize	8
	.align		4
        /*0000*/ 	.word	0x00000000
	.align		4
        /*0004*/ 	.word	0xffffffff
	.align		4
        /*0008*/ 	.word	0x00000000
	.align		4
        /*000c*/ 	.word	0xfffffffe
	.align		4
        /*0010*/ 	.word	0x00000000
	.align		4
        /*0014*/ 	.word	0xfffffffd
	.align		4
        /*0018*/ 	.word	0x00000000
	.align		4
        /*001c*/ 	.word	0xfffffffc


//--------------------- .text.triton_poi_fused_clone_17 --------------------------
	.section	.text.triton_poi_fused_clone_17,"ax",@progbits
	.sectionflags	@"SHF_BARRIERS=1"
	.align	128
        .global         triton_poi_fused_clone_17
        .type           triton_poi_fused_clone_17,@function
        .size           triton_poi_fused_clone_17,(.L_x_1 - triton_poi_fused_clone_17)
        .other          triton_poi_fused_clone_17,@"STO_CUDA_ENTRY STV_DEFAULT"
triton_poi_fused_clone_17:
.text.triton_poi_fused_clone_17:
[----:B------:R-:W0:Y:S01]  /*0000*/  LDC R1, c[0x0][0x28] ;  /* 0x00000a00ff017b82 */ /* 0x000e220000000800 */
[----:B------:R-:W1:Y:S07]  /*0010*/  S2R R0, SR_CTAID.X ;  /* 0x0000000000007919 */ /* 0x000e6e0000002500 */
[----:B------:R-:W2:Y:S01]  /*0020*/  LDC.64 R16, c[0x0][0x210] ;  /* 0x00008400ff107b82 */ /* 0x000ea20000000a00 */
[----:B------:R-:W-:Y:S01]  /*0030*/  CS2R R18, SRZ ;  /* 0x0000000000127805 */ /* 0x000fe2000001ff00 */
[----:B------:R-:W-:Y:S01]  /*0040*/  ULDC.64 UR6, c[0x0][0x208] ;  /* 0x0000820000067ab9 */ /* 0x000fe20000000a00 */
[----:B------:R-:W3:Y:S01]  /*0050*/  S2R R15, SR_TID.X ;  /* 0x00000000000f7919 */ /* 0x000ee20000002100 */
[----:B------:R-:W4:Y:S01]  /*0060*/  S2R R14, SR_CTAID.Y ;  /* 0x00000000000e7919 */ /* 0x000f220000002600 */
[----:B-1----:R-:W-:Y:S01]  /*0070*/  IMAD.SHL.U32 R0, R0, 0x20, RZ ;  /* 0x0000002000007824 */ /* 0x002fe200078e00ff */
[----:B---3--:R-:W-:-:S04]  /*0080*/  SHF.R.U32.HI R5, RZ, 0x5, R15 ;  /* 0x00000005ff057819 */ /* 0x008fc8000001160f */
[----:B------:R-:W-:Y:S01]  /*0090*/  LOP3.LUT R2, R0, 0x1f, R15, 0xf8, !PT ;  /* 0x0000001f00027812 */ /* 0x000fe200078ef80f */
[----:B----4-:R-:W-:Y:S01]  /*00a0*/  IMAD.SHL.U32 R14, R14, 0x20, RZ ;  /* 0x000000200e0e7824 */ /* 0x010fe200078e00ff */
[----:B------:R-:W-:-:S03]  /*00b0*/  SGXT.U32 R5, R5, 0x2 ;  /* 0x000000020505781a */ /* 0x000fc60000000000 */
[C---:B------:R-:W-:Y:S01]  /*00c0*/  IMAD.HI R3, R2.reuse, 0x2e8ba2e9, RZ ;  /* 0x2e8ba2e902037827 */ /* 0x040fe200078e02ff */
[----:B------:R-:W-:Y:S02]  /*00d0*/  ISETP.GE.AND P0, PT, R2, 0x1e4, PT ;  /* 0x000001e40200780c */ /* 0x000fe40003f06270 */
[----:B------:R-:W-:Y:S02]  /*00e0*/  LOP3.LUT R6, R14, 0x10, R5, 0xfe, !PT ;  /* 0x000000100e067812 */ /* 0x000fe400078efe05 */
[----:B------:R-:W-:Y:S02]  /*00f0*/  SHF.R.U32.HI R4, RZ, 0x1f, R3 ;  /* 0x0000001fff047819 */ /* 0x000fe40000011603 */
[----:B------:R-:W-:Y:S02]  /*0100*/  ISETP.LT.AND P4, PT, R6, 0xa00, !P0 ;  /* 0x00000a000600780c */ /* 0x000fe40004781270 */
[----:B------:R-:W-:Y:S02]  /*0110*/  LEA.HI.SX32 R3, R3, R4, 0x1e ;  /* 0x0000000403037211 */ /* 0x000fe400078ff2ff */
[----:B------:R-:W-:-:S03]  /*0120*/  LOP3.LUT R6, R14, 0x18, R5, 0xfe, !PT ;  /* 0x000000180e067812 */ /* 0x000fc600078efe05 */
[----:B------:R-:W-:Y:S01]  /*0130*/  IMAD R4, R3, -0x16, R2 ;  /* 0xffffffea03047824 */ /* 0x000fe200078e0202 */
[----:B------:R-:W-:-:S03]  /*0140*/  LOP3.LUT R2, R14, R5, RZ, 0xfc, !PT ;  /* 0x000000050e027212 */ /* 0x000fc600078efcff */
[----:B------:R-:W-:Y:S01]  /*0150*/  IMAD R4, R3, 0x18, R4 ;  /* 0x0000001803047824 */ /* 0x000fe200078e0204 */
[----:B------:R-:W-:-:S03]  /*0160*/  ISETP.LT.AND P1, PT, R2, 0xa00, !P0 ;  /* 0x00000a000200780c */ /* 0x000fc60004721270 */
[----:B------:R-:W-:Y:S01]  /*0170*/  VIADD R3, R4, 0x19 ;  /* 0x0000001904037836 */ /* 0x000fe20000000000 */
[----:B------:R-:W-:-:S03]  /*0180*/  LOP3.LUT R4, R14, 0x4, R5, 0xfe, !PT ;  /* 0x000000040e047812 */ /* 0x000fc600078efe05 */
[----:B------:R-:W-:Y:S01]  /*0190*/  IMAD R7, R2, 0x240, R3 ;  /* 0x0000024002077824 */ /* 0x000fe200078e0203 */
[----:B------:R-:W-:Y:S02]  /*01a0*/  ISETP.LT.AND P2, PT, R4, 0xa00, !P0 ;  /* 0x00000a000400780c */ /* 0x000fe40004741270 */
[----:B------:R-:W-:Y:S01]  /*01b0*/  LOP3.LUT R2, R14, 0x8, R5, 0xfe, !PT ;  /* 0x000000080e027812 */ /* 0x000fe200078efe05 */
[----:B------:R-:W-:Y:S01]  /*01c0*/  VIADD R3, R7, 0x900 ;  /* 0x0000090007037836 */ /* 0x000fe20000000000 */
[----:B------:R-:W-:Y:S02]  /*01d0*/  LOP3.LUT R4, R14, 0xc, R5, 0xfe, !PT ;  /* 0x0000000c0e047812 */ /* 0x000fe400078efe05 */
[----:B------:R-:W-:Y:S01]  /*01e0*/  ISETP.LT.AND P6, PT, R2, 0xa00, !P0 ;  /* 0x00000a000200780c */ /* 0x000fe200047c1270 */
[----:B--2---:R-:W-:Y:S01]  /*01f0*/  IMAD.WIDE R2, R3, 0x4, R16 ;  /* 0x0000000403027825 */ /* 0x004fe200078e0210 */
[----:B------:R-:W-:Y:S02]  /*0200*/  ISETP.LT.AND P5, PT, R4, 0xa00, !P0 ;  /* 0x00000a000400780c */ /* 0x000fe400047a1270 */
[----:B------:R-:W-:-:S02]  /*0210*/  LOP3.LUT R4, R14, 0x14, R5, 0xfe, !PT ;  /* 0x000000140e047812 */ /* 0x000fc400078efe05 */
[----:B------:R-:W-:Y:S01]  /*0220*/  LOP3.LUT R5, R14, 0x1c, R5, 0xfe, !PT ;  /* 0x0000001c0e057812 */ /* 0x000fe200078efe05 */
[----:B------:R1:W2:Y:S01]  /*0230*/  @P2 LDG.E.EL R18, desc[UR6][R2.64] ;  /* 0x0000000602122981 */ /* 0x0002a2000c2e1900 */
[----:B------:R-:W-:Y:S02]  /*0240*/  ISETP.LT.AND P3, PT, R4, 0xa00, !P0 ;  /* 0x00000a000400780c */ /* 0x000fe40004761270 */
[----:B------:R-:W-:Y:S02]  /*0250*/  ISETP.LT.AND P2, PT, R6, 0xa00, !P0 ;  /* 0x00000a000600780c */ /* 0x000fe40004741270 */
[----:B------:R-:W-:Y:S01]  /*0260*/  ISETP.LT.AND P0, PT, R5, 0xa00, !P0 ;  /* 0x00000a000500780c */ /* 0x000fe20004701270 */
[C---:B------:R-:W-:Y:S02]  /*0270*/  VIADD R5, R7.reuse, 0x2d00 ;  /* 0x00002d0007057836 */ /* 0x040fe40000000000 */
[C---:B------:R-:W-:Y:S02]  /*0280*/  VIADD R13, R7.reuse, 0x1200 ;  /* 0x00001200070d7836 */ /* 0x040fe40000000000 */
[----:B------:R-:W-:-:S02]  /*0290*/  VIADD R11, R7, 0x1b00 ;  /* 0x00001b00070b7836 */ /* 0x000fc40000000000 */
[C---:B------:R-:W-:Y:S02]  /*02a0*/  VIADD R9, R7.reuse, 0x2400 ;  /* 0x0000240007097836 */ /* 0x040fe40000000000 */
[C---:B------:R-:W-:Y:S02]  /*02b0*/  VIADD R21, R7.reuse, 0x3600 ;  /* 0x0000360007157836 */ /* 0x040fe40000000000 */
[----:B------:R-:W-:Y:S02]  /*02c0*/  VIADD R23, R7, 0x3f00 ;  /* 0x00003f0007177836 */ /* 0x000fe40000000000 */
[----:B-1----:R-:W-:Y:S01]  /*02d0*/  IMAD.WIDE R2, R5, 0x4, R16 ;  /* 0x0000000405027825 */ /* 0x002fe200078e0210 */
[----:B------:R-:W-:-:S03]  /*02e0*/  CS2R R24, SRZ ;  /* 0x0000000000187805 */ /* 0x000fc6000001ff00 */
[----:B------:R-:W-:-:S04]  /*02f0*/  IMAD.WIDE R6, R7, 0x4, R16 ;  /* 0x0000000407067825 */ /* 0x000fc800078e0210 */
[--C-:B------:R-:W-:Y:S01]  /*0300*/  IMAD.WIDE R12, R13, 0x4, R16.reuse ;  /* 0x000000040d0c7825 */ /* 0x100fe200078e0210 */
[----:B------:R-:W3:Y:S03]  /*0310*/  @P1 LDG.E.EL R24, desc[UR6][R6.64] ;  /* 0x0000000606181981 */ /* 0x000ee6000c2e1900 */
[--C-:B------:R-:W-:Y:S01]  /*0320*/  IMAD.WIDE R10, R11, 0x4, R16.reuse ;  /* 0x000000040b0a7825 */ /* 0x100fe200078e0210 */
[----:B------:R1:W4:Y:S03]  /*0330*/  @P6 LDG.E.EL R19, desc[UR6][R12.64] ;  /* 0x000000060c136981 */ /* 0x000326000c2e1900 */
[----:B------:R-:W-:-:S04]  /*0340*/  IMAD.WIDE R8, R9, 0x4, R16 ;  /* 0x0000000409087825 */ /* 0x000fc800078e0210 */
[----:B------:R-:W-:Y:S01]  /*0350*/  IMAD.WIDE R4, R21, 0x4, R16 ;  /* 0x0000000415047825 */ /* 0x000fe200078e0210 */
[----:B------:R-:W-:-:S03]  /*0360*/  CS2R R20, SRZ ;  /* 0x0000000000147805 */ /* 0x000fc6000001ff00 */
[----:B------:R-:W-:Y:S01]  /*0370*/  IMAD.WIDE R16, R23, 0x4, R16 ;  /* 0x0000000417107825 */ /* 0x000fe200078e0210 */
[----:B------:R-:W-:Y:S02]  /*0380*/  CS2R R22, SRZ ;  /* 0x0000000000167805 */ /* 0x000fe4000001ff00 */
[----:B------:R-:W5:Y:S04]  /*0390*/  @P5 LDG.E.EL R20, desc[UR6][R10.64] ;  /* 0x000000060a145981 */ /* 0x000f68000c2e1900 */
[----:B------:R1:W5:Y:S04]  /*03a0*/  @P4 LDG.E.EL R21, desc[UR6][R8.64] ;  /* 0x0000000608154981 */ /* 0x000368000c2e1900 */
[----:B------:R1:W5:Y:S04]  /*03b0*/  @P3 LDG.E.EL R22, desc[UR6][R2.64] ;  /* 0x0000000602163981 */ /* 0x000368000c2e1900 */
[----:B------:R1:W5:Y:S04]  /*03c0*/  @P2 LDG.E.EL R23, desc[UR6][R4.64] ;  /* 0x0000000604172981 */ /* 0x000368000c2e1900 */
[----:B------:R-:W5:Y:S01]  /*03d0*/  @P0 LDG.E.EL R25, desc[UR6][R16.64] ;  /* 0x0000000610190981 */ /* 0x000f62000c2e1900 */
[----:B-1----:R-:W1:Y:S01]  /*03e0*/  S2R R13, SR_TID.X ;  /* 0x00000000000d7919 */ /* 0x002e620000002100 */
[----:B------:R-:W1:Y:S01]  /*03f0*/  S2UR UR5, SR_CgaCtaId ;  /* 0x00000000000579c3 */ /* 0x000e620000008800 */
[----:B------:R-:W-:-:S02]  /*0400*/  UMOV UR4, 0x400 ;  /* 0x0000040000047882 */ /* 0x000fc40000000000 */
[----:B-1----:R-:W-:Y:S01]  /*0410*/  UPRMT UR4, UR5, 0x654, UR4 ;  /* 0x0000065405047896 */ /* 0x002fe20008000004 */
[----:B0-----:R-:W-:Y:S01]  /*0420*/  IMAD.SHL.U32 R8, R13, 0x20, RZ ;  /* 0x000000200d087824 */ /* 0x001fe200078e00ff */
[----:B------:R-:W-:-:S04]  /*0430*/  SHF.R.U32.HI R10, RZ, 0x5, R13 ;  /* 0x00000005ff0a7819 */ /* 0x000fc8000001160d */
[----:B------:R-:W-:Y:S02]  /*0440*/  SGXT.U32 R3, R10, 0x2 ;  /* 0x000000020a03781a */ /* 0x000fe40000000000 */
[----:B------:R-:W-:-:S04]  /*0450*/  LOP3.LUT R8, R8, 0x3e0, RZ, 0xc0, !PT ;  /* 0x000003e008087812 */ /* 0x000fc800078ec0ff */
[C---:B------:R-:W-:Y:S02]  /*0460*/  LOP3.LUT R2, R8.reuse, R3, RZ, 0xfc, !PT ;  /* 0x0000000308027212 */ /* 0x040fe400078efcff */
[----:B------:R-:W-:-:S05]  /*0470*/  LEA.HI R3, R8, UR4, RZ, 0x1f ;  /* 0x0000000408037c11 */ /* 0x000fca000f8ff8ff */
[----:B------:R-:W-:Y:S02]  /*0480*/  IMAD R12, R2, 0x4, R3 ;  /* 0x00000004020c7824 */ /* 0x000fe400078e0203 */
[C---:B------:R-:W-:Y:S02]  /*0490*/  IMAD.SHL.U32 R2, R13.reuse, 0x2, RZ ;  /* 0x000000020d027824 */ /* 0x040fe400078e00ff */
[----:B------:R-:W-:-:S03]  /*04a0*/  IMAD.SHL.U32 R8, R13, 0x4, RZ ;  /* 0x000000040d087824 */ /* 0x000fc600078e00ff */
[----:B------:R-:W-:Y:S02]  /*04b0*/  LOP3.LUT R2, R2, 0xf0, RZ, 0xc0, !PT ;  /* 0x000000f002027812 */ /* 0x000fe400078ec0ff */
[----:B------:R-:W-:-:S03]  /*04c0*/  LOP3.LUT R8, R8, 0x1fc, RZ, 0xc0, !PT ;  /* 0x000001fc08087812 */ /* 0x000fc600078ec0ff */
[----:B------:R-:W-:-:S04]  /*04d0*/  VIADD R3, R2, UR4 ;  /* 0x0000000402037c36 */ /* 0x000fc80008000000 */
[----:B------:R-:W-:Y:S02]  /*04e0*/  IMAD R4, R8, 0x4, R3 ;  /* 0x0000000408047824 */ /* 0x000fe400078e0203 */
[----:B------:R-:W-:-:S05]  /*04f0*/  IMAD.SHL.U32 R3, R15, 0x4, RZ ;  /* 0x000000040f037824 */ /* 0x000fca00078e00ff */
[----:B------:R-:W-:Y:S02]  /*0500*/  LOP3.LUT R14, R14, 0x1c, R3, 0xf8, !PT ;  /* 0x0000001c0e0e7812 */ /* 0x000fe400078ef803 */
[----:B------:R-:W-:Y:S01]  /*0510*/  SHF.R.U32.HI R15, RZ, 0x3, R15 ;  /* 0x00000003ff0f7819 */ /* 0x000fe2000001160f */
[----:B------:R-:W0:Y:S02]  /*0520*/  LDC.64 R2, c[0x0][0x218] ;  /* 0x00008600ff027b82 */ /* 0x000e240000000a00 */
[----:B------:R-:W-:-:S05]  /*0530*/  IMAD.HI R9, R14, 0x66666667, RZ ;  /* 0x666666670e097827 */ /* 0x000fca00078e02ff */
[----:B------:R-:W-:-:S04]  /*0540*/  SHF.R.U32.HI R10, RZ, 0x1f, R9 ;  /* 0x0000001fff0a7819 */ /* 0x000fc80000011609 */
[----:B------:R-:W-:Y:S02]  /*0550*/  LEA.HI.SX32 R11, R9, R10, 0x18 ;  /* 0x0000000a090b7211 */ /* 0x000fe400078fc2ff */
[----:B------:R-:W-:-:S04]  /*0560*/  SGXT.U32 R9, R15, 0x4 ;  /* 0x000000040f09781a */ /* 0x000fc80000000000 */
[----:B------:R-:W-:Y:S01]  /*0570*/  LOP3.LUT R9, R0, R9, RZ, 0xfc, !PT ;  /* 0x0000000900097212 */ /* 0x000fe200078efcff */
[C---:B------:R-:W-:Y:S01]  /*0580*/  IMAD R0, R11.reuse, -0x280, R14 ;  /* 0xfffffd800b007824 */ /* 0x040fe200078e020e */
[----:B------:R-:W-:Y:S02]  /*0590*/  LOP3.LUT R10, R8, 0x200, RZ, 0xfc, !PT ;  /* 0x00000200080a7812 */ /* 0x000fe400078efcff */
[----:B------:R-:W-:Y:S01]  /*05a0*/  ISETP.GE.AND P0, PT, R14, 0xa00, PT ;  /* 0x00000a000e00780c */ /* 0x000fe20003f06270 */
[----:B------:R-:W-:Y:S01]  /*05b0*/  IMAD R0, R11, 0x4ba00, R0 ;  /* 0x0004ba000b007824 */ /* 0x000fe200078e0200 */
[C---:B------:R-:W-:Y:S02]  /*05c0*/  LOP3.LUT R11, R9.reuse, 0x10, RZ, 0xfc, !PT ;  /* 0x00000010090b7812 */ /* 0x040fe400078efcff */
[----:B------:R-:W-:Y:S02]  /*05d0*/  SHF.R.U32.HI R10, RZ, 0x1, R10 ;  /* 0x00000001ff0a7819 */ /* 0x000fe4000001160a */
[----:B------:R-:W-:-:S02]  /*05e0*/  ISETP.LT.AND P1, PT, R9, 0x1e4, !P0 ;  /* 0x000001e40900780c */ /* 0x000fc40004721270 */
[----:B------:R-:W-:Y:S02]  /*05f0*/  ISETP.LT.AND P0, PT, R11, 0x1e4, !P0 ;  /* 0x000001e40b00780c */ /* 0x000fe40004701270 */
[----:B------:R-:W-:Y:S01]  /*0600*/  LOP3.LUT R10, R10, 0x1f0, RZ, 0xc0, !PT ;  /* 0x000001f00a0a7812 */ /* 0x000fe200078ec0ff */
[----:B------:R-:W-:-:S04]  /*0610*/  IMAD R9, R9, 0x280, R0 ;  /* 0x0000028009097824 */ /* 0x000fc800078e0200 */
[----:B------:R-:W-:Y:S02]  /*0620*/  VIADD R13, R10, UR4 ;  /* 0x000000040a0d7c36 */ /* 0x000fe40008000000 */
[----:B0-----:R-:W-:-:S04]  /*0630*/  IMAD.WIDE R10, R9, 0x4, R2 ;  /* 0x00000004090a7825 */ /* 0x001fc800078e0202 */
[----:B------:R-:W-:Y:S01]  /*0640*/  IMAD R13, R8, 0x4, R13 ;  /* 0x00000004080d7824 */ /* 0x000fe200078e020d */
[----:B--2---:R-:W-:Y:S04]  /*0650*/  STS [R12+0x10], R18 ;  /* 0x000010120c007388 */ /* 0x004fe80000000800 */
[----:B---3--:R-:W-:Y:S04]  /*0660*/  STS [R12], R24 ;  /* 0x000000180c007388 */ /* 0x008fe80000000800 */
[----:B----4-:R-:W-:Y:S04]  /*0670*/  STS [R12+0x20], R19 ;  /* 0x000020130c007388 */ /* 0x010fe80000000800 */
[----:B-----5:R-:W-:Y:S04]  /*0680*/  STS [R12+0x30], R20 ;  /* 0x000030140c007388 */ /* 0x020fe80000000800 */
[----:B------:R-:W-:Y:S04]  /*0690*/  STS [R12+0x40], R21 ;  /* 0x000040150c007388 */ /* 0x000fe80000000800 */
[----:B------:R-:W-:Y:S04]  /*06a0*/  STS [R12+0x50], R22 ;  /* 0x000050160c007388 */ /* 0x000fe80000000800 */
[----:B------:R-:W-:Y:S04]  /*06b0*/  STS [R12+0x60], R23 ;  /* 0x000060170c007388 */ /* 0x000fe80000000800 */
[----:B------:R-:W-:Y:S01]  /*06c0*/  STS [R12+0x70], R25 ;  /* 0x000070190c007388 */ /* 0x000fe20000000800 */
[----:B------:R-:W-:Y:S06]  /*06d0*/  BAR.SYNC.DEFER_BLOCKING 0x0 ;  /* 0x0000000000007b1d */ /* 0x000fec0000010000 */
[----:B------:R-:W0:Y:S04]  /*06e0*/  LDS.128 R4, [R4] ;  /* 0x0000000004047984 */ /* 0x000e280000000c00 */
[----:B0-----:R0:W-:Y:S02]  /*06f0*/  @P1 STG.E.128 desc[UR6][R10.64], R4 ;  /* 0x000000040a001986 */ /* 0x0011e4000c101d06 */
[----:B0-----:R-:W-:Y:S05]  /*0700*/  @!P0 EXIT ;  /* 0x000000000000894d */ /* 0x001fea0003800000 */
[----:B------:R-:W0:Y:S01]  /*0710*/  LDS.128 R12, [R13+0x800] ;  /* 0x000800000d0c7984 */ /* 0x000e220000000c00 */
[----:B------:R-:W-:-:S04]  /*0720*/  VIADD R9, R9, 0x2800 ;  /* 0x0000280009097836 */ /* 0x000fc80000000000 */
[----:B------:R-:W-:-:S05]  /*0730*/  IMAD.WIDE R2, R9, 0x4, R2 ;  /* 0x0000000409027825 */ /* 0x000fca00078e0202 */
[----:B0-----:R-:W-:Y:S01]  /*0740*/  STG.E.128 desc[UR6][R2.64], R12 ;  /* 0x0000000c02007986 */ /* 0x001fe2000c101d06 */
[----:B------:R-:W-:Y:S05]  /*0750*/  EXIT ;  /* 0x000000000000794d */ /* 0x000fea0003800000 */
.L_x_0:
[----:B------:R-:W-:-:S00]  /*0760*/  BRA `(.L_x_0) ;  /* 0xfffffffc00fc7947 */ /* 0x000fc0000383ffff */
[----:B------:R-:W-:-:S00]  /*0770*/  NOP ;  /* 0x0000000000007918 */ /* 0x000fc00000000000 */
        /* <DEDUP_REMOVED lines=8> */
.L_x_1:


//--------------------- .nv.shared.triton_poi_fused_clone_17 --------------------------
	.section	.nv.shared.triton_poi_fused_clone_17,"aw",@nobits
	.sectionflags	@""
	.align	16
	.zero		1024


//--------------------- .nv.constant0.triton_poi_fused_clone_17 --------------------------
	.section	.nv.constant0.triton_poi_fused_clone_17,"a",@progbits
	.sectionflags	@""
	.align	4
.nv.constant0.triton_poi_fused_clone_17:
	.zero		552
